	.headerflags	@"EF_CUDA_TEXMODE_UNIFIED EF_CUDA_64BIT_ADDRESS EF_CUDA_ACCELERATORS EF_CUDA_SM90 EF_CUDA_VIRTUAL_SM(EF_CUDA_SM90)"
	.elftype	@"ET_EXEC"


//--------------------- .nv.info                  --------------------------
	.section	.nv.info,"",@"SHT_CUDA_INFO"
	.align	4


	//----- nvinfo : EIATTR_REGCOUNT
	.align		4
        /*0000*/ 	.byte	0x04, 0x2f
        /*0002*/ 	.short	(.L_3 - .L_2)
	.align		4
.L_2:
        /*0004*/ 	.word	index@(triton_poi_fused__native_batch_norm_legit_no_training_relu_9)
        /*0008*/ 	.word	0x00000028


	//----- nvinfo : EIATTR_MIN_STACK_SIZE
	.align		4
.L_3:
        /*000c*/ 	.byte	0x04, 0x12
        /*000e*/ 	.short	(.L_5 - .L_4)
	.align		4
.L_4:
        /*0010*/ 	.word	index@(triton_poi_fused__native_batch_norm_legit_no_training_relu_9)
        /*0014*/ 	.word	0x00000000


	//----- nvinfo : EIATTR_FRAME_SIZE
	.align		4
.L_5:
        /*0018*/ 	.byte	0x04, 0x11
        /*001a*/ 	.short	(.L_7 - .L_6)
	.align		4
.L_6:
        /*001c*/ 	.word	index@(triton_poi_fused__native_batch_norm_legit_no_training_relu_9)
        /*0020*/ 	.word	0x00000000


	//----- nvinfo : EIATTR_MIN_STACK_SIZE
	.align		4
.L_7:
        /*0024*/ 	.byte	0x04, 0x12
        /*0026*/ 	.short	(.L_9 - .L_8)
	.align		4
.L_8:
        /*0028*/ 	.word	index@(triton_poi_fused__native_batch_norm_legit_no_training_relu_9)
        /*002c*/ 	.word	0x00000000
.L_9:


//--------------------- .nv.info.triton_poi_fused__native_batch_norm_legit_no_training_relu_9 --------------------------
	.section	.nv.info.triton_poi_fused__native_batch_norm_legit_no_training_relu_9,"",@"SHT_CUDA_INFO"
	.sectionflags	@""
	.align	4


	//----- nvinfo : EIATTR_CUDA_API_VERSION
	.align		4
        /*0000*/ 	.byte	0x04, 0x37
        /*0002*/ 	.short	(.L_11 - .L_10)
.L_10:
        /*0004*/ 	.word	0x0000007c


	//----- nvinfo : EIATTR_KPARAM_INFO
	.align		4
.L_11:
        /*0008*/ 	.byte	0x04, 0x17
        /*000a*/ 	.short	(.L_13 - .L_12)
.L_12:
        /*000c*/ 	.word	0x00000000
        /*0010*/ 	.short	0x0007
        /*0012*/ 	.short	0x0034
        /*0014*/ 	.byte	0x00, 0xf0, 0x11, 0x00


	//----- nvinfo : EIATTR_KPARAM_INFO
	.align		4
.L_13:
        /*0018*/ 	.byte	0x04, 0x17
        /*001a*/ 	.short	(.L_15 - .L_14)
.L_14:
        /*001c*/ 	.word	0x00000000
        /*0020*/ 	.short	0x0006
        /*0022*/ 	.short	0x0030
        /*0024*/ 	.byte	0x00, 0xf0, 0x11, 0x00


	//----- nvinfo : EIATTR_KPARAM_INFO
	.align		4
.L_15:
        /*0028*/ 	.byte	0x04, 0x17
        /*002a*/ 	.short	(.L_17 - .L_16)
.L_16:
        /*002c*/ 	.word	0x00000000
        /*0030*/ 	.short	0x0005
        /*0032*/ 	.short	0x0028
        /*0034*/ 	.byte	0x00, 0xf4, 0x21, 0x00


	//----- nvinfo : EIATTR_KPARAM_INFO
	.align		4
.L_17:
        /*0038*/ 	.byte	0x04, 0x17
        /*003a*/ 	.short	(.L_19 - .L_18)
.L_18:
        /*003c*/ 	.word	0x00000000
        /*0040*/ 	.short	0x0004
        /*0042*/ 	.short	0x0020
        /*0044*/ 	.byte	0x00, 0xf4, 0x21, 0x00


	//----- nvinfo : EIATTR_KPARAM_INFO
	.align		4
.L_19:
        /*0048*/ 	.byte	0x04, 0x17
        /*004a*/ 	.short	(.L_21 - .L_20)
.L_20:
        /*004c*/ 	.word	0x00000000
        /*0050*/ 	.short	0x0003
        /*0052*/ 	.short	0x0018
        /*0054*/ 	.byte	0x00, 0xf4, 0x21, 0x00


	//----- nvinfo : EIATTR_KPARAM_INFO
	.align		4
.L_21:
        /*0058*/ 	.byte	0x04, 0x17
        /*005a*/ 	.short	(.L_23 - .L_22)
.L_22:
        /*005c*/ 	.word	0x00000000
        /*0060*/ 	.short	0x0002
        /*0062*/ 	.short	0x0010
        /*0064*/ 	.byte	0x00, 0xf4, 0x21, 0x00


	//----- nvinfo : EIATTR_KPARAM_INFO
	.align		4
.L_23:
        /*0068*/ 	.byte	0x04, 0x17
        /*006a*/ 	.short	(.L_25 - .L_24)
.L_24:
        /*006c*/ 	.word	0x00000000
        /*0070*/ 	.short	0x0001
        /*0072*/ 	.short	0x0008
        /*0074*/ 	.byte	0x00, 0xf4, 0x21, 0x00


	//----- nvinfo : EIATTR_KPARAM_INFO
	.align		4
.L_25:
        /*0078*/ 	.byte	0x04, 0x17
        /*007a*/ 	.short	(.L_27 - .L_26)
.L_26:
        /*007c*/ 	.word	0x00000000
        /*0080*/ 	.short	0x0000
        /*0082*/ 	.short	0x0000
        /*0084*/ 	.byte	0x00, 0xf4, 0x21, 0x00


	//----- nvinfo : EIATTR_SPARSE_MMA_MASK
	.align		4
.L_27:
        /*0088*/ 	.byte	0x03, 0x50
        /*008a*/ 	.short	0x0000


	//----- nvinfo : EIATTR_MAXREG_COUNT
	.align		4
        /*008c*/ 	.byte	0x03, 0x1b
        /*008e*/ 	.short	0x00ff


	//----- nvinfo : EIATTR_EXIT_INSTR_OFFSETS
	.align		4
        /*0090*/ 	.byte	0x04, 0x1c
        /*0092*/ 	.short	(.L_29 - .L_28)


	//   ....[0]....
.L_28:
        /*0094*/ 	.word	0x00001ca0


	//   ....[1]....
        /*0098*/ 	.word	0x00001d40


	//----- nvinfo : EIATTR_REQNTID
	.align		4
.L_29:
        /*009c*/ 	.byte	0x04, 0x10
        /*009e*/ 	.short	(.L_31 - .L_30)
.L_30:
        /*00a0*/ 	.word	0x00000100
        /*00a4*/ 	.word	0x00000001
        /*00a8*/ 	.word	0x00000001


	//----- nvinfo : EIATTR_CBANK_PARAM_SIZE
	.align		4
.L_31:
        /*00ac*/ 	.byte	0x03, 0x19
        /*00ae*/ 	.short	0x0038


	//----- nvinfo : EIATTR_PARAM_CBANK
	.align		4
        /*00b0*/ 	.byte	0x04, 0x0a
        /*00b2*/ 	.short	(.L_33 - .L_32)
	.align		4
.L_32:
        /*00b4*/ 	.word	index@(.nv.constant0.triton_poi_fused__native_batch_norm_legit_no_training_relu_9)
        /*00b8*/ 	.short	0x0210
        /*00ba*/ 	.short	0x0038


	//----- nvinfo : EIATTR_SW_WAR
	.align		4
.L_33:
        /*00bc*/ 	.byte	0x04, 0x36
        /*00be*/ 	.short	(.L_35 - .L_34)
.L_34:
        /*00c0*/ 	.word	0x00000008
.L_35:


//--------------------- .nv.callgraph             --------------------------
	.section	.nv.callgraph,"",@"SHT_CUDA_CALLGRAPH"
	.align	4
	.sectionentsize	8
	.align		4
        /*0000*/ 	.word	0x00000000
	.align		4
        /*0004*/ 	.word	0xffffffff
	.align		4
        /*0008*/ 	.word	0x00000000
	.align		4
        /*000c*/ 	.word	0xfffffffe
	.align		4
        /*0010*/ 	.word	0x00000000
	.align		4
        /*0014*/ 	.word	0xfffffffd
	.align		4
        /*0018*/ 	.word	0x00000000
	.align		4
        /*001c*/ 	.word	0xfffffffc


//--------------------- .nv.constant4             --------------------------
	.section	.nv.constant4,"a",@progbits
	.align	8
	.align		8
.nv.constant4:
        /*0000*/ 	.dword	_$_str
	.align		8
        /*0008*/ 	.dword	_$_str_$_2


//--------------------- .text.triton_poi_fused__native_batch_norm_legit_no_training_relu_9 --------------------------
	.section	.text.triton_poi_fused__native_batch_norm_legit_no_training_relu_9,"ax",@progbits
	.sectionflags	@"SHF_BARRIERS=1"
	.align	128
        .global         triton_poi_fused__native_batch_norm_legit_no_training_relu_9
        .type           triton_poi_fused__native_batch_norm_legit_no_training_relu_9,@function
        .size           triton_poi_fused__native_batch_norm_legit_no_training_relu_9,(.L_x_1 - triton_poi_fused__native_batch_norm_legit_no_training_relu_9)
        .other          triton_poi_fused__native_batch_norm_legit_no_training_relu_9,@"STO_CUDA_ENTRY STV_DEFAULT"
triton_poi_fused__native_batch_norm_legit_no_training_relu_9:
.text.triton_poi_fused__native_batch_norm_legit_no_training_relu_9:
[----:B------:R-:W0:Y:S01]  /*0000*/  LDC R1, c[0x0][0x28] ;  /* 0x00000a00ff017b82 */ /* 0x000e220000000800 */
[----:B------:R-:W1:Y:S01]  /*0010*/  S2R R21, SR_TID.X ;  /* 0x0000000000157919 */ /* 0x000e620000002100 */
[----:B------:R-:W-:Y:S02]  /*0020*/  CS2R R8, SRZ ;  /* 0x0000000000087805 */ /* 0x000fe4000001ff00 */
[----:B------:R-:W-:Y:S01]  /*0030*/  CS2R R10, SRZ ;  /* 0x00000000000a7805 */ /* 0x000fe2000001ff00 */
[----:B------:R-:W-:Y:S01]  /*0040*/  ULDC.64 UR6, c[0x0][0x208] ;  /* 0x0000820000067ab9 */ /* 0x000fe20000000a00 */
[----:B------:R-:W2:Y:S01]  /*0050*/  S2R R24, SR_CTAID.Y ;  /* 0x0000000000187919 */ /* 0x000ea20000002600 */
[----:B------:R-:W-:Y:S02]  /*0060*/  CS2R R12, SRZ ;  /* 0x00000000000c7805 */ /* 0x000fe4000001ff00 */
[----:B------:R-:W-:Y:S01]  /*0070*/  CS2R R14, SRZ ;  /* 0x00000000000e7805 */ /* 0x000fe2000001ff00 */
[----:B------:R-:W3:Y:S01]  /*0080*/  S2R R22, SR_CTAID.X ;  /* 0x0000000000167919 */ /* 0x000ee20000002500 */
[----:B-1----:R-:W-:Y:S01]  /*0090*/  IMAD.SHL.U32 R0, R21, 0x4, RZ ;  /* 0x0000000415007824 */ /* 0x002fe200078e00ff */
[----:B------:R-:W-:-:S04]  /*00a0*/  SHF.R.U32.HI R5, RZ, 0x6, R21 ;  /* 0x00000006ff057819 */ /* 0x000fc80000011615 */
[----:B------:R-:W-:Y:S02]  /*00b0*/  LOP3.LUT R3, R0, 0xfc, RZ, 0xc0, !PT ;  /* 0x000000fc00037812 */ /* 0x000fe400078ec0ff */
[----:B------:R-:W-:Y:S01]  /*00c0*/  SGXT.U32 R5, R5, 0x2 ;  /* 0x000000020505781a */ /* 0x000fe20000000000 */
[----:B---3--:R-:W-:Y:S01]  /*00d0*/  IMAD.SHL.U32 R22, R22, 0x10, RZ ;  /* 0x0000001016167824 */ /* 0x008fe200078e00ff */
[----:B--2---:R-:W-:Y:S02]  /*00e0*/  PRMT R0, R3, 0x6540, R24 ;  /* 0x0000654003007816 */ /* 0x004fe40000000018 */
[----:B------:R-:W1:Y:S02]  /*00f0*/  LDC.64 R2, c[0x0][0x210] ;  /* 0x00008400ff027b82 */ /* 0x000e640000000a00 */
[C---:B------:R-:W-:Y:S01]  /*0100*/  ISETP.GE.AND P0, PT, R0.reuse, 0x500, PT ;  /* 0x000005000000780c */ /* 0x040fe20003f06270 */
[----:B------:R-:W-:Y:S01]  /*0110*/  IMAD.HI R4, R0, 0x66666667, RZ ;  /* 0x6666666700047827 */ /* 0x000fe200078e02ff */
[----:B------:R-:W-:-:S04]  /*0120*/  LOP3.LUT R19, R22, R5, RZ, 0xfc, !PT ;  /* 0x0000000516137212 */ /* 0x000fc800078efcff */
[----:B------:R-:W-:Y:S02]  /*0130*/  SHF.R.U32.HI R7, RZ, 0x1f, R4 ;  /* 0x0000001fff077819 */ /* 0x000fe40000011604 */
[C---:B------:R-:W-:Y:S02]  /*0140*/  ISETP.LT.AND P1, PT, R19.reuse, 0x3c1, !P0 ;  /* 0x000003c11300780c */ /* 0x040fe40004721270 */
[----:B------:R-:W-:Y:S02]  /*0150*/  LEA.HI.SX32 R7, R4, R7, 0x19 ;  /* 0x0000000704077211 */ /* 0x000fe400078fcaff */
[----:B------:R-:W-:-:S03]  /*0160*/  LOP3.LUT R4, R19, 0x4, RZ, 0xfc, !PT ;  /* 0x0000000413047812 */ /* 0x000fc600078efcff */
[----:B------:R-:W-:Y:S01]  /*0170*/  IMAD R0, R7, -0x140, R0 ;  /* 0xfffffec007007824 */ /* 0x000fe200078e0200 */
[----:B------:R-:W-:-:S03]  /*0180*/  ISETP.LT.AND P2, PT, R4, 0x3c1, !P0 ;  /* 0x000003c10400780c */ /* 0x000fc60004741270 */
[----:B------:R-:W-:-:S04]  /*0190*/  IMAD R0, R7, 0x4b140, R0 ;  /* 0x0004b14007007824 */ /* 0x000fc800078e0200 */
[C---:B------:R-:W-:Y:S01]  /*01a0*/  IMAD R23, R19.reuse, 0x140, R0 ;  /* 0x0000014013177824 */ /* 0x040fe200078e0200 */
[----:B------:R-:W-:-:S03]  /*01b0*/  LOP3.LUT R0, R19, 0x8, RZ, 0xfc, !PT ;  /* 0x0000000813007812 */ /* 0x000fc600078efcff */
[----:B-1----:R-:W-:Y:S01]  /*01c0*/  IMAD.WIDE R4, R23, 0x4, R2 ;  /* 0x0000000417047825 */ /* 0x002fe200078e0202 */
[----:B------:R-:W-:-:S03]  /*01d0*/  ISETP.LT.AND P3, PT, R0, 0x3c1, !P0 ;  /* 0x000003c10000780c */ /* 0x000fc60004761270 */
[----:B------:R-:W-:Y:S01]  /*01e0*/  VIADD R7, R23, 0x500 ;  /* 0x0000050017077836 */ /* 0x000fe20000000000 */
[----:B------:R1:W2:Y:S03]  /*01f0*/  @P1 LDG.E.EL.128 R8, desc[UR6][R4.64] ;  /* 0x0000000604081981 */ /* 0x0002a6000c2e1d00 */
[----:B------:R-:W-:-:S05]  /*0200*/  IMAD.WIDE R6, R7, 0x4, R2 ;  /* 0x0000000407067825 */ /* 0x000fca00078e0202 */
[----:B------:R3:W4:Y:S01]  /*0210*/  @P2 LDG.E.EL.128 R12, desc[UR6][R6.64] ;  /* 0x00000006060c2981 */ /* 0x000722000c2e1d00 */
[----:B------:R-:W-:Y:S01]  /*0220*/  VIADD R27, R23, 0xa00 ;  /* 0x00000a00171b7836 */ /* 0x000fe20000000000 */
[----:B------:R-:W-:Y:S02]  /*0230*/  LOP3.LUT R0, R19, 0xc, RZ, 0xfc, !PT ;  /* 0x0000000c13007812 */ /* 0x000fe400078efcff */
[----:B------:R-:W-:Y:S02]  /*0240*/  CS2R R16, SRZ ;  /* 0x0000000000107805 */ /* 0x000fe4000001ff00 */
[----:B------:R-:W-:Y:S01]  /*0250*/  CS2R R18, SRZ ;  /* 0x0000000000127805 */ /* 0x000fe2000001ff00 */
[----:B------:R-:W-:-:S05]  /*0260*/  IMAD.WIDE R26, R27, 0x4, R2 ;  /* 0x000000041b1a7825 */ /* 0x000fca00078e0202 */
[----:B------:R5:W4:Y:S01]  /*0270*/  @P3 LDG.E.EL.128 R16, desc[UR6][R26.64] ;  /* 0x000000061a103981 */ /* 0x000b22000c2e1d00 */
[----:B------:R-:W-:Y:S01]  /*0280*/  ISETP.LT.AND P0, PT, R0, 0x3c1, !P0 ;  /* 0x000003c10000780c */ /* 0x000fe20004701270 */
[----:B------:R-:W-:Y:S01]  /*0290*/  VIADD R23, R23, 0xf00 ;  /* 0x00000f0017177836 */ /* 0x000fe20000000000 */
[----:B-1----:R-:W-:Y:S02]  /*02a0*/  CS2R R4, SRZ ;  /* 0x0000000000047805 */ /* 0x002fe4000001ff00 */
[----:B---3--:R-:W-:Y:S01]  /*02b0*/  CS2R R6, SRZ ;  /* 0x0000000000067805 */ /* 0x008fe2000001ff00 */
[----:B------:R-:W-:-:S08]  /*02c0*/  IMAD.WIDE R2, R23, 0x4, R2 ;  /* 0x0000000417027825 */ /* 0x000fd000078e0202 */
[----:B------:R1:W3:Y:S01]  /*02d0*/  @P0 LDG.E.EL.128 R4, desc[UR6][R2.64] ;  /* 0x0000000602040981 */ /* 0x0002e2000c2e1d00 */
[----:B------:R-:W1:Y:S01]  /*02e0*/  S2UR UR5, SR_CgaCtaId ;  /* 0x00000000000579c3 */ /* 0x000e620000008800 */
[----:B------:R-:W-:Y:S01]  /*02f0*/  IMAD.SHL.U32 R25, R21, 0x10, RZ ;  /* 0x0000001015197824 */ /* 0x000fe200078e00ff */
[----:B------:R-:W-:Y:S01]  /*0300*/  UMOV UR4, 0x400 ;  /* 0x0000040000047882 */ /* 0x000fe20000000000 */
[----:B------:R-:W-:-:S03]  /*0310*/  SHF.R.U32.HI R0, RZ, 0x2, R21 ;  /* 0x00000002ff007819 */ /* 0x000fc60000011615 */
[----:B------:R-:W-:Y:S02]  /*0320*/  LOP3.LUT R25, R25, 0xff0, RZ, 0xc0, !PT ;  /* 0x00000ff019197812 */ /* 0x000fe400078ec0ff */
[----:B------:R-:W-:Y:S01]  /*0330*/  LOP3.LUT R0, R0, 0x30, RZ, 0xc0, !PT ;  /* 0x0000003000007812 */ /* 0x000fe200078ec0ff */
[----:B01----:R-:W-:-:S06]  /*0340*/  UPRMT UR4, UR5, 0x654, UR4 ;  /* 0x0000065405047896 */ /* 0x003fcc0008000004 */
[----:B------:R-:W-:Y:S02]  /*0350*/  IADD3 R32, R25, UR4, R0 ;  /* 0x0000000419207c10 */ /* 0x000fe4000fffe000 */
[----:B------:R-:W-:-:S04]  /*0360*/  LOP3.LUT R23, R21, 0xff, RZ, 0xc0, !PT ;  /* 0x000000ff15177812 */ /* 0x000fc800078ec0ff */
[----:B------:R-:W-:Y:S02]  /*0370*/  LEA R20, R23, UR4, 0x2 ;  /* 0x0000000417147c11 */ /* 0x000fe4000f8e10ff */
[----:B------:R-:W-:-:S04]  /*0380*/  PRMT R33, R21, 0x6540, R24 ;  /* 0x0000654015217816 */ /* 0x000fc80000000018 */
[C---:B------:R-:W-:Y:S01]  /*0390*/  ISETP.GE.AND P0, PT, R33.reuse, 0x500, PT ;  /* 0x000005002100780c */ /* 0x040fe20003f06270 */
[----:B--2---:R0:W-:Y:S01]  /*03a0*/  STS.128 [R32], R8 ;  /* 0x0000000820007388 */ /* 0x0041e20000000c00 */
[----:B------:R-:W-:Y:S08]  /*03b0*/  BAR.SYNC.DEFER_BLOCKING 0x0 ;  /* 0x0000000000007b1d */ /* 0x000ff00000010000 */
[----:B0-----:R-:W0:Y:S01]  /*03c0*/  LDC.64 R8, c[0x0][0x220] ;  /* 0x00008800ff087b82 */ /* 0x001e220000000a00 */
[----:B-----5:R-:W1:Y:S04]  /*03d0*/  LDS R26, [R20] ;  /* 0x00000000141a7984 */ /* 0x020e680000000800 */
[----:B------:R-:W-:Y:S04]  /*03e0*/  LDS R27, [R20+0x410] ;  /* 0x00041000141b7984 */ /* 0x000fe80000000800 */
[----:B------:R-:W-:Y:S04]  /*03f0*/  LDS R28, [R20+0x820] ;  /* 0x00082000141c7984 */ /* 0x000fe80000000800 */
[----:B------:R-:W-:Y:S01]  /*0400*/  LDS R29, [R20+0xc30] ;  /* 0x000c3000141d7984 */ /* 0x000fe20000000800 */
[----:B------:R-:W-:Y:S06]  /*0410*/  BAR.SYNC.DEFER_BLOCKING 0x0 ;  /* 0x0000000000007b1d */ /* 0x000fec0000010000 */
[----:B----4-:R2:W-:Y:S02]  /*0420*/  STS.128 [R32], R12 ;  /* 0x0000000c20007388 */ /* 0x0105e40000000c00 */
[----:B------:R-:W-:Y:S06]  /*0430*/  BAR.SYNC.DEFER_BLOCKING 0x0 ;  /* 0x0000000000007b1d */ /* 0x000fec0000010000 */
[----:B------:R-:W-:Y:S04]  /*0440*/  LDS R30, [R20] ;  /* 0x00000000141e7984 */ /* 0x000fe80000000800 */
[----:B------:R-:W-:Y:S04]  /*0450*/  LDS R31, [R20+0x410] ;  /* 0x00041000141f7984 */ /* 0x000fe80000000800 */
[----:B------:R-:W-:Y:S04]  /*0460*/  LDS R10, [R20+0x820] ;  /* 0x00082000140a7984 */ /* 0x000fe80000000800 */
[----:B------:R-:W4:Y:S01]  /*0470*/  LDS R11, [R20+0xc30] ;  /* 0x000c3000140b7984 */ /* 0x000f220000000800 */
[----:B------:R-:W-:Y:S06]  /*0480*/  BAR.SYNC.DEFER_BLOCKING 0x0 ;  /* 0x0000000000007b1d */ /* 0x000fec0000010000 */
[----:B------:R-:W-:Y:S02]  /*0490*/  STS.128 [R32], R16 ;  /* 0x0000001020007388 */ /* 0x000fe40000000c00 */
[----:B------:R-:W-:Y:S06]  /*04a0*/  BAR.SYNC.DEFER_BLOCKING 0x0 ;  /* 0x0000000000007b1d */ /* 0x000fec0000010000 */
[----:B------:R-:W-:Y:S04]  /*04b0*/  LDS R3, [R20] ;  /* 0x0000000014037984 */ /* 0x000fe80000000800 */
[----:B------:R-:W-:Y:S04]  /*04c0*/  LDS R0, [R20+0x410] ;  /* 0x0004100014007984 */ /* 0x000fe80000000800 */
[----:B------:R-:W5:Y:S04]  /*04d0*/  LDS R2, [R20+0x820] ;  /* 0x0008200014027984 */ /* 0x000f680000000800 */
[----:B------:R-:W1:Y:S01]  /*04e0*/  LDS R14, [R20+0xc30] ;  /* 0x000c3000140e7984 */ /* 0x000e620000000800 */
[----:B------:R-:W-:Y:S01]  /*04f0*/  BAR.SYNC.DEFER_BLOCKING 0x0 ;  /* 0x0000000000007b1d */ /* 0x000fe20000010000 */
[----:B--2---:R-:W-:-:S05]  /*0500*/  IMAD.HI R12, R33, 0x66666667, RZ ;  /* 0x66666667210c7827 */ /* 0x004fca00078e02ff */
[----:B------:R-:W-:-:S04]  /*0510*/  SHF.R.U32.HI R13, RZ, 0x1f, R12 ;  /* 0x0000001fff0d7819 */ /* 0x000fc8000001160c */
[----:B------:R-:W-:Y:S01]  /*0520*/  LEA.HI.SX32 R12, R12, R13, 0x19 ;  /* 0x0000000d0c0c7211 */ /* 0x000fe200078fcaff */
[----:B---3--:R2:W-:Y:S01]  /*0530*/  STS.128 [R32], R4 ;  /* 0x0000000420007388 */ /* 0x0085e20000000c00 */
[----:B------:R-:W-:Y:S03]  /*0540*/  BAR.SYNC.DEFER_BLOCKING 0x0 ;  /* 0x0000000000007b1d */ /* 0x000fe60000010000 */
[----:B------:R-:W-:Y:S02]  /*0550*/  IMAD R33, R12, -0x140, R33 ;  /* 0xfffffec00c217824 */ /* 0x000fe400078e0221 */
[----:B------:R-:W-:Y:S02]  /*0560*/  IMAD.MOV.U32 R15, RZ, RZ, RZ ;  /* 0x000000ffff0f7224 */ /* 0x000fe400078e00ff */
[----:B0-----:R-:W-:Y:S01]  /*0570*/  IMAD.WIDE R8, R33, 0x4, R8 ;  /* 0x0000000421087825 */ /* 0x001fe200078e0208 */
[----:B------:R-:W0:Y:S08]  /*0580*/  LDC.64 R12, c[0x0][0x218] ;  /* 0x00008600ff0c7b82 */ /* 0x000e300000000a00 */
[----:B--2---:R-:W2:Y:S08]  /*0590*/  LDC.64 R6, c[0x0][0x228] ;  /* 0x00008a00ff067b82 */ /* 0x004eb00000000a00 */
[----:B------:R-:W3:Y:S01]  /*05a0*/  LDC.64 R4, c[0x0][0x230] ;  /* 0x00008c00ff047b82 */ /* 0x000ee20000000a00 */
[----:B------:R0:W4:Y:S01]  /*05b0*/  @!P0 LDG.E.EL R15, desc[UR6][R8.64] ;  /* 0x00000006080f8981 */ /* 0x000122000c2e1900 */
[----:B------:R-:W-:Y:S01]  /*05c0*/  IMAD.MOV.U32 R19, RZ, RZ, RZ ;  /* 0x000000ffff137224 */ /* 0x000fe200078e00ff */
[----:B------:R-:W-:-:S02]  /*05d0*/  CS2R R16, SRZ ;  /* 0x0000000000107805 */ /* 0x000fc4000001ff00 */
[----:B------:R-:W1:Y:S01]  /*05e0*/  LDS R18, [R20] ;  /* 0x0000000014127984 */ /* 0x000e620000000800 */
[----:B0-----:R-:W-:-:S05]  /*05f0*/  IMAD.WIDE R12, R33, 0x4, R12 ;  /* 0x00000004210c7825 */ /* 0x001fca00078e020c */
[----:B------:R0:W1:Y:S01]  /*0600*/  @!P0 LDG.E.EL R19, desc[UR6][R12.64] ;  /* 0x000000060c138981 */ /* 0x000062000c2e1900 */
[----:B--2---:R-:W-:-:S05]  /*0610*/  IMAD.WIDE R6, R33, 0x4, R6 ;  /* 0x0000000421067825 */ /* 0x004fca00078e0206 */
[----:B------:R-:W2:Y:S01]  /*0620*/  @!P0 LDG.E.EL R17, desc[UR6][R6.64] ;  /* 0x0000000606118981 */ /* 0x000ea2000c2e1900 */
[----:B---3--:R-:W-:-:S05]  /*0630*/  IMAD.WIDE R4, R33, 0x4, R4 ;  /* 0x0000000421047825 */ /* 0x008fca00078e0204 */
[----:B------:R3:W2:Y:S01]  /*0640*/  @!P0 LDG.E.EL R16, desc[UR6][R4.64] ;  /* 0x0000000604108981 */ /* 0x0006a2000c2e1900 */
[----:B------:R-:W-:Y:S01]  /*0650*/  IMAD.MOV.U32 R8, RZ, RZ, 0x3e800000 ;  /* 0x3e800000ff087424 */ /* 0x000fe200078e00ff */
[----:B0-----:R-:W-:-:S04]  /*0660*/  SHF.R.U32.HI R12, RZ, 0x4, R21 ;  /* 0x00000004ff0c7819 */ /* 0x001fc80000011615 */
[----:B---3--:R-:W-:Y:S02]  /*0670*/  SGXT.U32 R5, R12, 0x4 ;  /* 0x000000040c05781a */ /* 0x008fe40000000000 */
[----:B------:R-:W0:Y:S02]  /*0680*/  LDS R12, [R20+0x410] ;  /* 0x00041000140c7984 */ /* 0x000e240000000800 */
[----:B------:R-:W-:Y:S01]  /*0690*/  PRMT R24, R5, 0x6540, R24 ;  /* 0x0000654005187816 */ /* 0x000fe20000000018 */
[----:B------:R-:W3:Y:S01]  /*06a0*/  S2UR UR4, SR_CgaCtaId ;  /* 0x00000000000479c3 */ /* 0x000ee20000008800 */
[----:B------:R-:W-:Y:S01]  /*06b0*/  LOP3.LUT R21, R22, 0xf, R21, 0xf8, !PT ;  /* 0x0000000f16157812 */ /* 0x000fe200078ef815 */
[----:B------:R-:W-:Y:S02]  /*06c0*/  UMOV UR5, 0x400 ;  /* 0x0000040000057882 */ /* 0x000fe40000000000 */
[----:B---3--:R-:W-:Y:S01]  /*06d0*/  UPRMT UR4, UR4, 0x654, UR5 ;  /* 0x0000065404047896 */ /* 0x008fe20008000005 */
[----:B----4-:R-:W-:-:S04]  /*06e0*/  FADD R15, R15, 9.9999997473787516356e-06 ;  /* 0x3727c5ac0f0f7421 */ /* 0x010fc80000000000 */
[----:B------:R-:W3:Y:S02]  /*06f0*/  MUFU.SQRT R9, R15 ;  /* 0x0000000f00097308 */ /* 0x000ee40000002000 */
[C---:B---3--:R-:W-:Y:S02]  /*0700*/  FSETP.GT.AND P0, PT, R9.reuse, 8.50705917302346158658e+37, PT ;  /* 0x7e8000000900780b */ /* 0x048fe40003f04000 */
[----:B------:R-:W-:-:S11]  /*0710*/  FSETP.GEU.AND P1, PT, R9, 1.175494350822287508e-38, PT ;  /* 0x008000000900780b */ /* 0x000fd60003f2e000 */
[----:B------:R-:W-:-:S04]  /*0720*/  @P0 FMUL R9, R9, 0.25 ;  /* 0x3e80000009090820 */ /* 0x000fc80000400000 */
[----:B------:R-:W-:Y:S01]  /*0730*/  @!P1 FMUL R9, R9, 16777216 ;  /* 0x4b80000009099820 */ /* 0x000fe20000400000 */
[----:B------:R-:W-:Y:S02]  /*0740*/  FSEL R6, R8, 1, P0 ;  /* 0x3f80000008067808 */ /* 0x000fe40000000000 */
[----:B------:R-:W3:Y:S03]  /*0750*/  LDS R8, [R20+0x820] ;  /* 0x0008200014087984 */ /* 0x000ee60000000800 */
[----:B------:R-:W4:Y:S01]  /*0760*/  MUFU.RCP R9, R9 ;  /* 0x0000000900097308 */ /* 0x000f220000001000 */
[----:B------:R-:W-:-:S04]  /*0770*/  @!P1 FMUL R6, R6, 16777216 ;  /* 0x4b80000006069820 */ /* 0x000fc80000400000 */
[----:B----4-:R-:W-:Y:S02]  /*0780*/  FMUL R4, R9, R6 ;  /* 0x0000000609047220 */ /* 0x010fe40000400000 */
[----:B------:R-:W4:Y:S01]  /*0790*/  LDS R6, [R20+0xc30] ;  /* 0x000c300014067984 */ /* 0x000f220000000800 */
[--C-:B-1----:R-:W-:Y:S01]  /*07a0*/  FADD R5, R26, -R19.reuse ;  /* 0x800000131a057221 */ /* 0x102fe20000000000 */
[--C-:B------:R-:W-:Y:S01]  /*07b0*/  FADD R35, R11, -R19.reuse ;  /* 0x800000130b237221 */ /* 0x100fe20000000000 */
[--C-:B-----5:R-:W-:Y:S01]  /*07c0*/  FADD R11, R2, -R19.reuse ;  /* 0x80000013020b7221 */ /* 0x120fe20000000000 */
[--C-:B------:R-:W-:Y:S01]  /*07d0*/  FADD R27, R27, -R19.reuse ;  /* 0x800000131b1b7221 */ /* 0x100fe20000000000 */
[--C-:B------:R-:W-:Y:S01]  /*07e0*/  FADD R15, R10, -R19.reuse ;  /* 0x800000130a0f7221 */ /* 0x100fe20000000000 */
[--C-:B------:R-:W-:Y:S01]  /*07f0*/  FADD R7, R28, -R19.reuse ;  /* 0x800000131c077221 */ /* 0x100fe20000000000 */
[--C-:B------:R-:W-:Y:S01]  /*0800*/  FADD R33, R3, -R19.reuse ;  /* 0x8000001303217221 */ /* 0x100fe20000000000 */
[----:B------:R-:W-:Y:S01]  /*0810*/  FMUL R5, R4, R5 ;  /* 0x0000000504057220 */ /* 0x000fe20000400000 */
[--C-:B------:R-:W-:Y:S01]  /*0820*/  FADD R9, R30, -R19.reuse ;  /* 0x800000131e097221 */ /* 0x100fe20000000000 */
[--C-:B------:R-:W-:Y:S01]  /*0830*/  FADD R3, R14, -R19.reuse ;  /* 0x800000130e037221 */ /* 0x100fe20000000000 */
[----:B------:R-:W-:Y:S01]  /*0840*/  FMUL R11, R4, R11 ;  /* 0x0000000b040b7220 */ /* 0x000fe20000400000 */
[--C-:B------:R-:W-:Y:S01]  /*0850*/  FADD R29, R29, -R19.reuse ;  /* 0x800000131d1d7221 */ /* 0x100fe20000000000 */
[--C-:B------:R-:W-:Y:S01]  /*0860*/  FADD R31, R31, -R19.reuse ;  /* 0x800000131f1f7221 */ /* 0x100fe20000000000 */
[--C-:B------:R-:W-:Y:S01]  /*0870*/  FADD R13, R0, -R19.reuse ;  /* 0x80000013000d7221 */ /* 0x100fe20000000000 */
[--C-:B------:R-:W-:Y:S01]  /*0880*/  FADD R18, R18, -R19.reuse ;  /* 0x8000001312127221 */ /* 0x100fe20000000000 */
[--C-:B0-----:R-:W-:Y:S01]  /*0890*/  FADD R37, R12, -R19.reuse ;  /* 0x800000130c257221 */ /* 0x101fe20000000000 */
[C---:B------:R-:W-:Y:S01]  /*08a0*/  FMUL R14, R4.reuse, R15 ;  /* 0x0000000f040e7220 */ /* 0x040fe20000400000 */
[----:B------:R-:W-:Y:S01]  /*08b0*/  FMUL R27, R4, R27 ;  /* 0x0000001b041b7220 */ /* 0x000fe20000400000 */
[--C-:B---3--:R-:W-:Y:S01]  /*08c0*/  FADD R8, R8, -R19.reuse ;  /* 0x8000001308087221 */ /* 0x108fe20000000000 */
[--C-:B--2---:R-:W-:Y:S01]  /*08d0*/  FFMA R15, R5, R17, R16.reuse ;  /* 0x00000011050f7223 */ /* 0x104fe20000000010 */
[C---:B------:R-:W-:Y:S01]  /*08e0*/  FMUL R3, R4.reuse, R3 ;  /* 0x0000000304037220 */ /* 0x040fe20000400000 */
[C---:B------:R-:W-:Y:S01]  /*08f0*/  FMUL R2, R4.reuse, R9 ;  /* 0x0000000904027220 */ /* 0x040fe20000400000 */
[-CC-:B------:R-:W-:Y:S01]  /*0900*/  FFMA R5, R11, R17.reuse, R16.reuse ;  /* 0x000000110b057223 */ /* 0x180fe20000000010 */
[----:B------:R-:W-:Y:S01]  /*0910*/  FMUL R9, R4, R8 ;  /* 0x0000000804097220 */ /* 0x000fe20000400000 */
[----:B------:R-:W-:Y:S01]  /*0920*/  LOP3.LUT R11, R24, 0xe0, RZ, 0xfc, !PT ;  /* 0x000000e0180b7812 */ /* 0x000fe200078efcff */
[----:B------:R-:W-:Y:S01]  /*0930*/  FFMA R0, R27, R17, R16 ;  /* 0x000000111b007223 */ /* 0x000fe20000000010 */
[C---:B------:R-:W-:Y:S01]  /*0940*/  FMUL R28, R4.reuse, R29 ;  /* 0x0000001d041c7220 */ /* 0x040fe20000400000 */
[----:B------:R-:W-:Y:S01]  /*0950*/  FMUL R13, R4, R13 ;  /* 0x0000000d040d7220 */ /* 0x000fe20000400000 */
[----:B----4-:R-:W-:Y:S01]  /*0960*/  FADD R19, R6, -R19 ;  /* 0x8000001306137221 */ /* 0x010fe20000000000 */
[C---:B------:R-:W-:Y:S01]  /*0970*/  FMUL R6, R4.reuse, R7 ;  /* 0x0000000704067220 */ /* 0x040fe20000400000 */
[----:B------:R-:W-:-:S03]  /*0980*/  FMUL R7, R4, R18 ;  /* 0x0000001204077220 */ /* 0x000fc60000400000 */
[-CC-:B------:R-:W-:Y:S01]  /*0990*/  FFMA R27, R6, R17.reuse, R16.reuse ;  /* 0x00000011061b7223 */ /* 0x180fe20000000010 */
[-CC-:B------:R-:W-:Y:S01]  /*09a0*/  FFMA R6, R3, R17.reuse, R16.reuse ;  /* 0x0000001103067223 */ /* 0x180fe20000000010 */
[----:B------:R-:W-:Y:S01]  /*09b0*/  FFMA R3, R9, R17, R16 ;  /* 0x0000001109037223 */ /* 0x000fe20000000010 */
[----:B------:R-:W-:-:S04]  /*09c0*/  IMAD.HI R9, R11, 0x66666667, RZ ;  /* 0x666666670b097827 */ /* 0x000fc800078e02ff */
[C---:B------:R-:W-:Y:S01]  /*09d0*/  FMUL R33, R4.reuse, R33 ;  /* 0x0000002104217220 */ /* 0x040fe20000400000 */
[C---:B------:R-:W-:Y:S01]  /*09e0*/  FMUL R35, R4.reuse, R35 ;  /* 0x0000002304237220 */ /* 0x040fe20000400000 */
[C---:B------:R-:W-:Y:S01]  /*09f0*/  FMUL R31, R4.reuse, R31 ;  /* 0x0000001f041f7220 */ /* 0x040fe20000400000 */
[C---:B------:R-:W-:Y:S01]  /*0a00*/  FMUL R37, R4.reuse, R37 ;  /* 0x0000002504257220 */ /* 0x040fe20000400000 */
[----:B------:R-:W-:Y:S01]  /*0a10*/  FMUL R29, R4, R19 ;  /* 0x00000013041d7220 */ /* 0x000fe20000400000 */
[----:B------:R-:W-:Y:S01]  /*0a20*/  FFMA R4, R7, R17, R16 ;  /* 0x0000001107047223 */ /* 0x000fe20000000010 */
[----:B------:R-:W-:Y:S02]  /*0a30*/  SHF.R.U32.HI R22, RZ, 0x1f, R9 ;  /* 0x0000001fff167819 */ /* 0x000fe40000011609 */
[----:B------:R-:W-:Y:S02]  /*0a40*/  LOP3.LUT R7, R24, 0xd0, RZ, 0xfc, !PT ;  /* 0x000000d018077812 */ /* 0x000fe400078efcff */
[----:B------:R-:W-:-:S03]  /*0a50*/  LEA.HI.SX32 R22, R9, R22, 0x19 ;  /* 0x0000001609167211 */ /* 0x000fc600078fcaff */
[----:B------:R-:W-:-:S05]  /*0a60*/  IMAD.HI R9, R7, 0x66666667, RZ ;  /* 0x6666666707097827 */ /* 0x000fca00078e02ff */
[----:B------:R-:W-:Y:S01]  /*0a70*/  SHF.R.U32.HI R30, RZ, 0x1f, R9 ;  /* 0x0000001fff1e7819 */ /* 0x000fe20000011609 */
[----:B------:R-:W-:-:S03]  /*0a80*/  IMAD R32, R22, -0x140, R11 ;  /* 0xfffffec016207824 */ /* 0x000fc600078e020b */
[----:B------:R-:W-:Y:S01]  /*0a90*/  LEA.HI.SX32 R30, R9, R30, 0x19 ;  /* 0x0000001e091e7211 */ /* 0x000fe200078fcaff */
[----:B------:R-:W-:Y:S01]  /*0aa0*/  IMAD R9, R32, 0x3c1, R21 ;  /* 0x000003c120097824 */ /* 0x000fe200078e0215 */
[----:B------:R-:W-:-:S03]  /*0ab0*/  ISETP.GE.AND P0, PT, R21, 0x3c1, PT ;  /* 0x000003c11500780c */ /* 0x000fc60003f06270 */
[----:B------:R-:W-:Y:S01]  /*0ac0*/  IMAD R32, R30, -0x140, R7 ;  /* 0xfffffec01e207824 */ /* 0x000fe200078e0207 */
[----:B------:R-:W-:Y:S01]  /*0ad0*/  ISETP.LT.AND P1, PT, R11, 0x500, !P0 ;  /* 0x000005000b00780c */ /* 0x000fe20004721270 */
[-CC-:B------:R-:W-:Y:S01]  /*0ae0*/  FFMA R12, R13, R17.reuse, R16.reuse ;  /* 0x000000110d0c7223 */ /* 0x180fe20000000010 */
[----:B------:R-:W-:Y:S01]  /*0af0*/  LOP3.LUT R13, R24, 0x90, RZ, 0xfc, !PT ;  /* 0x00000090180d7812 */ /* 0x000fe200078efcff */
[----:B------:R-:W-:Y:S02]  /*0b00*/  IMAD R11, R32, 0x3c1, R21 ;  /* 0x000003c1200b7824 */ /* 0x000fe400078e0215 */
[-CC-:B------:R-:W-:Y:S01]  /*0b10*/  FFMA R8, R2, R17.reuse, R16.reuse ;  /* 0x0000001102087223 */ /* 0x180fe20000000010 */
[-CC-:B------:R-:W-:Y:S01]  /*0b20*/  FFMA R28, R28, R17.reuse, R16.reuse ;  /* 0x000000111c1c7223 */ /* 0x180fe20000000010 */
[-CC-:B------:R-:W-:Y:S01]  /*0b30*/  FFMA R19, R31, R17.reuse, R16.reuse ;  /* 0x000000111f137223 */ /* 0x180fe20000000010 */
[-CC-:B------:R-:W-:Y:S01]  /*0b40*/  FFMA R14, R14, R17.reuse, R16.reuse ;  /* 0x000000110e0e7223 */ /* 0x180fe20000000010 */
[-CC-:B------:R-:W-:Y:S01]  /*0b50*/  FFMA R18, R35, R17.reuse, R16.reuse ;  /* 0x0000001123127223 */ /* 0x180fe20000000010 */
[-CC-:B------:R-:W-:Y:S01]  /*0b60*/  FFMA R10, R33, R17.reuse, R16.reuse ;  /* 0x00000011210a7223 */ /* 0x180fe20000000010 */
[----:B------:R-:W-:Y:S01]  /*0b70*/  FFMA R2, R37, R17, R16 ;  /* 0x0000001125027223 */ /* 0x000fe20000000010 */
[----:B------:R-:W-:-:S02]  /*0b80*/  IMAD R11, R30, 0x1e8020, R11 ;  /* 0x001e80201e0b7824 */ /* 0x000fc400078e020b */
[----:B------:R-:W-:Y:S01]  /*0b90*/  FFMA R16, R29, R17, R16 ;  /* 0x000000111d107223 */ /* 0x000fe20000000010 */
[----:B------:R-:W-:Y:S01]  /*0ba0*/  LEA.HI R30, R25, UR4, RZ, 0x1e ;  /* 0x00000004191e7c11 */ /* 0x000fe2000f8ff0ff */
[----:B------:R-:W-:Y:S01]  /*0bb0*/  IMAD.HI R17, R13, 0x66666667, RZ ;  /* 0x666666670d117827 */ /* 0x000fe200078e02ff */
[----:B------:R-:W-:Y:S01]  /*0bc0*/  P2R R26, PR, RZ, 0x2 ;  /* 0x00000002ff1a7803 */ /* 0x000fe20000000000 */
[----:B------:R-:W-:Y:S01]  /*0bd0*/  BAR.SYNC.DEFER_BLOCKING 0x0 ;  /* 0x0000000000007b1d */ /* 0x000fe20000010000 */
[----:B------:R-:W-:Y:S01]  /*0be0*/  ISETP.LT.AND P1, PT, R7, 0x500, !P0 ;  /* 0x000005000700780c */ /* 0x000fe20004721270 */
[----:B------:R-:W-:Y:S01]  /*0bf0*/  IMAD R7, R25, 0x4, R30 ;  /* 0x0000000419077824 */ /* 0x000fe200078e021e */
[----:B------:R-:W-:-:S04]  /*0c00*/  SHF.R.U32.HI R30, RZ, 0x1f, R17 ;  /* 0x0000001fff1e7819 */ /* 0x000fc80000011611 */
[----:B------:R-:W-:-:S05]  /*0c10*/  LEA.HI.SX32 R30, R17, R30, 0x19 ;  /* 0x0000001e111e7211 */ /* 0x000fca00078fcaff */
[----:B------:R-:W-:Y:S02]  /*0c20*/  IMAD R32, R30, -0x140, R13 ;  /* 0xfffffec01e207824 */ /* 0x000fe400078e020d */
[----:B------:R-:W-:Y:S02]  /*0c30*/  IMAD R9, R22, 0x1e8020, R9 ;  /* 0x001e802016097824 */ /* 0x000fe400078e0209 */
[----:B------:R-:W-:Y:S01]  /*0c40*/  IMAD R17, R32, 0x3c1, R21 ;  /* 0x000003c120117824 */ /* 0x000fe200078e0215 */
[----:B------:R-:W-:Y:S02]  /*0c50*/  P2R R22, PR, RZ, 0x2 ;  /* 0x00000002ff167803 */ /* 0x000fe40000000000 */
[----:B------:R-:W-:Y:S01]  /*0c60*/  ISETP.LT.AND P1, PT, R13, 0x500, !P0 ;  /* 0x000005000d00780c */ /* 0x000fe20004721270 */
[----:B------:R-:W-:Y:S01]  /*0c70*/  IMAD R13, R30, 0x1e8020, R17 ;  /* 0x001e80201e0d7824 */ /* 0x000fe200078e0211 */
[----:B------:R-:W-:Y:S02]  /*0c80*/  FSETP.GEU.AND P2, PT, R15, RZ, PT ;  /* 0x000000ff0f00720b */ /* 0x000fe40003f4e000 */
[----:B------:R-:W-:-:S02]  /*0c90*/  LOP3.LUT R17, R24, 0x80, RZ, 0xfc, !PT ;  /* 0x0000008018117812 */ /* 0x000fc400078efcff */
[----:B------:R-:W-:-:S03]  /*0ca0*/  FSEL R34, R15, RZ, P2 ;  /* 0x000000ff0f227208 */ /* 0x000fc60001000000 */
[----:B------:R-:W-:-:S05]  /*0cb0*/  IMAD.HI R15, R17, 0x66666667, RZ ;  /* 0x66666667110f7827 */ /* 0x000fca00078e02ff */
[----:B------:R-:W-:-:S04]  /*0cc0*/  SHF.R.U32.HI R30, RZ, 0x1f, R15 ;  /* 0x0000001fff1e7819 */ /* 0x000fc8000001160f */
[----:B------:R-:W-:-:S05]  /*0cd0*/  LEA.HI.SX32 R30, R15, R30, 0x19 ;  /* 0x0000001e0f1e7211 */ /* 0x000fca00078fcaff */
[----:B------:R-:W-:Y:S01]  /*0ce0*/  IMAD R32, R30, -0x140, R17 ;  /* 0xfffffec01e207824 */ /* 0x000fe200078e0211 */
[----:B------:R-:W-:-:S03]  /*0cf0*/  FSETP.GEU.AND P3, PT, R0, RZ, PT ;  /* 0x000000ff0000720b */ /* 0x000fc60003f6e000 */
[----:B------:R-:W-:-:S04]  /*0d00*/  IMAD R15, R32, 0x3c1, R21 ;  /* 0x000003c1200f7824 */ /* 0x000fc800078e0215 */
[----:B------:R-:W-:Y:S01]  /*0d10*/  IMAD R15, R30, 0x1e8020, R15 ;  /* 0x001e80201e0f7824 */ /* 0x000fe200078e020f */
[----:B------:R-:W-:Y:S02]  /*0d20*/  FSEL R30, R0, RZ, P3 ;  /* 0x000000ff001e7208 */ /* 0x000fe40001800000 */
[C---:B------:R-:W-:Y:S02]  /*0d30*/  FSETP.GEU.AND P3, PT, R27.reuse, RZ, PT ;  /* 0x000000ff1b00720b */ /* 0x040fe40003f6e000 */
[----:B------:R-:W-:Y:S02]  /*0d40*/  FSETP.GEU.AND P4, PT, R28, RZ, PT ;  /* 0x000000ff1c00720b */ /* 0x000fe40003f8e000 */
[----:B------:R-:W-:Y:S02]  /*0d50*/  FSEL R32, R27, RZ, P3 ;  /* 0x000000ff1b207208 */ /* 0x000fe40001800000 */
[----:B------:R-:W-:Y:S02]  /*0d60*/  FSETP.GEU.AND P3, PT, R8, RZ, PT ;  /* 0x000000ff0800720b */ /* 0x000fe40003f6e000 */
[----:B------:R-:W-:Y:S01]  /*0d70*/  LOP3.LUT R0, R24, 0xc0, RZ, 0xfc, !PT ;  /* 0x000000c018007812 */ /* 0x000fe200078efcff */
[----:B------:R0:W-:Y:S01]  /*0d80*/  STS [R7], R34 ;  /* 0x0000002207007388 */ /* 0x0001e20000000800 */
[----:B------:R-:W-:-:S02]  /*0d90*/  ISETP.LT.AND P2, PT, R17, 0x500, !P0 ;  /* 0x000005001100780c */ /* 0x000fc40004741270 */
[----:B------:R-:W-:Y:S01]  /*0da0*/  FSEL R36, R8, RZ, P3 ;  /* 0x000000ff08247208 */ /* 0x000fe20001800000 */
[----:B------:R-:W-:Y:S01]  /*0db0*/  IMAD.HI R17, R0, 0x66666667, RZ ;  /* 0x6666666700117827 */ /* 0x000fe200078e02ff */
[----:B------:R-:W-:Y:S02]  /*0dc0*/  LOP3.LUT R8, R24, 0xb0, RZ, 0xfc, !PT ;  /* 0x000000b018087812 */ /* 0x000fe400078efcff */
[----:B0-----:R-:W-:Y:S02]  /*0dd0*/  FSEL R34, R28, RZ, P4 ;  /* 0x000000ff1c227208 */ /* 0x001fe40002000000 */
[C---:B------:R-:W-:Y:S02]  /*0de0*/  FSETP.GEU.AND P4, PT, R19.reuse, RZ, PT ;  /* 0x000000ff1300720b */ /* 0x040fe40003f8e000 */
[----:B------:R-:W-:Y:S02]  /*0df0*/  LOP3.LUT R25, R24, 0x70, RZ, 0xfc, !PT ;  /* 0x0000007018197812 */ /* 0x000fe400078efcff */
[----:B------:R-:W-:Y:S01]  /*0e00*/  FSEL R29, R19, RZ, P4 ;  /* 0x000000ff131d7208 */ /* 0x000fe20002000000 */
[----:B------:R-:W-:Y:S01]  /*0e10*/  IMAD.HI R19, R8, 0x66666667, RZ ;  /* 0x6666666708137827 */ /* 0x000fe200078e02ff */
[----:B------:R-:W-:-:S03]  /*0e20*/  SHF.R.U32.HI R28, RZ, 0x1f, R17 ;  /* 0x0000001fff1c7819 */ /* 0x000fc60000011611 */
[----:B------:R-:W-:Y:S01]  /*0e30*/  IMAD.HI R27, R25, 0x66666667, RZ ;  /* 0x66666667191b7827 */ /* 0x000fe200078e02ff */
[----:B------:R-:W-:Y:S02]  /*0e40*/  LEA.HI.SX32 R17, R17, R28, 0x19 ;  /* 0x0000001c11117211 */ /* 0x000fe400078fcaff */
[----:B------:R-:W-:-:S04]  /*0e50*/  SHF.R.U32.HI R28, RZ, 0x1f, R19 ;  /* 0x0000001fff1c7819 */ /* 0x000fc80000011613 */
[----:B------:R-:W-:Y:S02]  /*0e60*/  LEA.HI.SX32 R19, R19, R28, 0x19 ;  /* 0x0000001c13137211 */ /* 0x000fe400078fcaff */
[----:B------:R-:W-:Y:S02]  /*0e70*/  SHF.R.U32.HI R28, RZ, 0x1f, R27 ;  /* 0x0000001fff1c7819 */ /* 0x000fe4000001161b */
[C---:B------:R-:W-:Y:S02]  /*0e80*/  FSETP.GEU.AND P4, PT, R14.reuse, RZ, PT ;  /* 0x000000ff0e00720b */ /* 0x040fe40003f8e000 */
[----:B------:R-:W-:Y:S01]  /*0e90*/  LEA.HI.SX32 R28, R27, R28, 0x19 ;  /* 0x0000001c1b1c7211 */ /* 0x000fe200078fcaff */
[----:B------:R0:W-:Y:S01]  /*0ea0*/  STS [R7+0x4], R30 ;  /* 0x0000041e07007388 */ /* 0x0001e20000000800 */
[----:B------:R-:W-:Y:S02]  /*0eb0*/  FSEL R14, R14, RZ, P4 ;  /* 0x000000ff0e0e7208 */ /* 0x000fe40002000000 */
[----:B------:R-:W-:-:S02]  /*0ec0*/  FSETP.GEU.AND P4, PT, R18, RZ, PT ;  /* 0x000000ff1200720b */ /* 0x000fc40003f8e000 */
[----:B------:R-:W-:Y:S01]  /*0ed0*/  ISETP.LT.AND P3, PT, R25, 0x500, !P0 ;  /* 0x000005001900780c */ /* 0x000fe20004761270 */
[----:B0-----:R-:W-:Y:S01]  /*0ee0*/  IMAD R30, R28, -0x140, R25 ;  /* 0xfffffec01c1e7824 */ /* 0x001fe200078e0219 */
[----:B------:R-:W-:Y:S02]  /*0ef0*/  FSEL R18, R18, RZ, P4 ;  /* 0x000000ff12127208 */ /* 0x000fe40002000000 */
[----:B------:R-:W-:Y:S01]  /*0f00*/  FSETP.GEU.AND P4, PT, R10, RZ, PT ;  /* 0x000000ff0a00720b */ /* 0x000fe20003f8e000 */
[----:B------:R-:W-:-:S04]  /*0f10*/  IMAD R25, R30, 0x3c1, R21 ;  /* 0x000003c11e197824 */ /* 0x000fc800078e0215 */
[----:B------:R-:W-:Y:S01]  /*0f20*/  IMAD R25, R28, 0x1e8020, R25 ;  /* 0x001e80201c197824 */ /* 0x000fe200078e0219 */
[----:B------:R-:W-:Y:S02]  /*0f30*/  FSEL R28, R10, RZ, P4 ;  /* 0x000000ff0a1c7208 */ /* 0x000fe40002000000 */
[----:B------:R-:W-:-:S04]  /*0f40*/  FSETP.GEU.AND P4, PT, R12, RZ, PT ;  /* 0x000000ff0c00720b */ /* 0x000fc80003f8e000 */
[----:B------:R-:W-:Y:S02]  /*0f50*/  FSEL R30, R12, RZ, P4 ;  /* 0x000000ff0c1e7208 */ /* 0x000fe40002000000 */
[C---:B------:R-:W-:Y:S01]  /*0f60*/  FSETP.GEU.AND P4, PT, R5.reuse, RZ, PT ;  /* 0x000000ff0500720b */ /* 0x040fe20003f8e000 */
[----:B------:R0:W-:Y:S01]  /*0f70*/  STS [R7+0x8], R32 ;  /* 0x0000082007007388 */ /* 0x0001e20000000800 */
[C---:B------:R-:W-:Y:S02]  /*0f80*/  LOP3.LUT R12, R24.reuse, 0x60, RZ, 0xfc, !PT ;  /* 0x00000060180c7812 */ /* 0x040fe400078efcff */
[----:B------:R-:W-:Y:S01]  /*0f90*/  LOP3.LUT R10, R24, 0xa0, RZ, 0xfc, !PT ;  /* 0x000000a0180a7812 */ /* 0x000fe200078efcff */
[----:B------:R1:W-:Y:S01]  /*0fa0*/  STS [R7+0xc], R34 ;  /* 0x00000c2207007388 */ /* 0x0003e20000000800 */
[----:B0-----:R-:W-:Y:S02]  /*0fb0*/  FSEL R32, R5, RZ, P4 ;  /* 0x000000ff05207208 */ /* 0x001fe40002000000 */
[----:B------:R-:W-:Y:S01]  /*0fc0*/  FSETP.GEU.AND P4, PT, R6, RZ, PT ;  /* 0x000000ff0600720b */ /* 0x000fe20003f8e000 */
[----:B------:R0:W-:Y:S01]  /*0fd0*/  STS [R7+0x14], R29 ;  /* 0x0000141d07007388 */ /* 0x0001e20000000800 */
[----:B------:R-:W-:-:S02]  /*0fe0*/  IMAD.HI R27, R10, 0x66666667, RZ ;  /* 0x666666670a1b7827 */ /* 0x000fc400078e02ff */
[----:B-1----:R-:W-:Y:S02]  /*0ff0*/  FSEL R34, R6, RZ, P4 ;  /* 0x000000ff06227208 */ /* 0x002fe40002000000 */
[----:B------:R-:W-:Y:S01]  /*1000*/  FSETP.GEU.AND P4, PT, R4, RZ, PT ;  /* 0x000000ff0400720b */ /* 0x000fe20003f8e000 */
[----:B0-----:R-:W-:Y:S01]  /*1010*/  IMAD.HI R29, R12, 0x66666667, RZ ;  /* 0x666666670c1d7827 */ /* 0x001fe200078e02ff */
[----:B------:R0:W-:Y:S02]  /*1020*/  STS [R7+0x18], R14 ;  /* 0x0000180e07007388 */ /* 0x0001e40000000800 */
[----:B------:R-:W-:Y:S02]  /*1030*/  FSEL R4, R4, RZ, P4 ;  /* 0x000000ff04047208 */ /* 0x000fe40002000000 */
[----:B------:R-:W-:Y:S02]  /*1040*/  FSETP.GEU.AND P4, PT, R2, RZ, PT ;  /* 0x000000ff0200720b */ /* 0x000fe40003f8e000 */
[----:B------:R-:W-:-:S02]  /*1050*/  SHF.R.U32.HI R6, RZ, 0x1f, R29 ;  /* 0x0000001fff067819 */ /* 0x000fc4000001161d */
[----:B0-----:R-:W-:Y:S02]  /*1060*/  SHF.R.U32.HI R14, RZ, 0x1f, R27 ;  /* 0x0000001fff0e7819 */ /* 0x001fe4000001161b */
[----:B------:R-:W-:Y:S02]  /*1070*/  LEA.HI.SX32 R29, R29, R6, 0x19 ;  /* 0x000000061d1d7211 */ /* 0x000fe400078fcaff */
[----:B------:R-:W-:Y:S02]  /*1080*/  LEA.HI.SX32 R27, R27, R14, 0x19 ;  /* 0x0000000e1b1b7211 */ /* 0x000fe400078fcaff */
[----:B------:R-:W-:Y:S02]  /*1090*/  FSEL R6, R2, RZ, P4 ;  /* 0x000000ff02067208 */ /* 0x000fe40002000000 */
[----:B------:R-:W-:Y:S02]  /*10a0*/  LOP3.LUT R14, R24, 0x50, RZ, 0xfc, !PT ;  /* 0x00000050180e7812 */ /* 0x000fe400078efcff */
[----:B------:R-:W-:Y:S01]  /*10b0*/  FSETP.GEU.AND P4, PT, R3, RZ, PT ;  /* 0x000000ff0300720b */ /* 0x000fe20003f8e000 */
[----:B------:R0:W-:Y:S02]  /*10c0*/  STS [R7+0x20], R28 ;  /* 0x0000201c07007388 */ /* 0x0001e40000000800 */
[----:B------:R-:W-:-:S02]  /*10d0*/  IMAD.HI R31, R14, 0x66666667, RZ ;  /* 0x666666670e1f7827 */ /* 0x000fc400078e02ff */
[----:B------:R1:W-:Y:S01]  /*10e0*/  STS [R7+0x1c], R18 ;  /* 0x00001c1207007388 */ /* 0x0003e20000000800 */
[----:B0-----:R-:W-:Y:S02]  /*10f0*/  FSEL R28, R3, RZ, P4 ;  /* 0x000000ff031c7208 */ /* 0x001fe40002000000 */
[----:B------:R-:W-:Y:S02]  /*1100*/  FSETP.GEU.AND P4, PT, R16, RZ, PT ;  /* 0x000000ff1000720b */ /* 0x000fe40003f8e000 */
[----:B-1----:R-:W-:Y:S01]  /*1110*/  LOP3.LUT R18, R24, 0x40, RZ, 0xfc, !PT ;  /* 0x0000004018127812 */ /* 0x002fe200078efcff */
[----:B------:R0:W-:Y:S01]  /*1120*/  STS [R7+0x24], R30 ;  /* 0x0000241e07007388 */ /* 0x0001e20000000800 */
[----:B------:R-:W-:-:S03]  /*1130*/  SHF.R.U32.HI R2, RZ, 0x1f, R31 ;  /* 0x0000001fff027819 */ /* 0x000fc6000001161f */
[----:B------:R-:W-:Y:S01]  /*1140*/  IMAD.HI R33, R18, 0x66666667, RZ ;  /* 0x6666666712217827 */ /* 0x000fe200078e02ff */
[----:B------:R1:W-:Y:S01]  /*1150*/  STS [R7+0x30], R4 ;  /* 0x0000300407007388 */ /* 0x0003e20000000800 */
[----:B0-----:R-:W-:Y:S02]  /*1160*/  FSEL R30, R16, RZ, P4 ;  /* 0x000000ff101e7208 */ /* 0x001fe40002000000 */
[C---:B------:R-:W-:Y:S02]  /*1170*/  LOP3.LUT R16, R24.reuse, 0x30, RZ, 0xfc, !PT ;  /* 0x0000003018107812 */ /* 0x040fe400078efcff */
[----:B------:R-:W-:Y:S02]  /*1180*/  LEA.HI.SX32 R31, R31, R2, 0x19 ;  /* 0x000000021f1f7211 */ /* 0x000fe400078fcaff */
[----:B------:R-:W-:Y:S01]  /*1190*/  LOP3.LUT R2, R24, 0x20, RZ, 0xfc, !PT ;  /* 0x0000002018027812 */ /* 0x000fe200078efcff */
[----:B------:R-:W-:Y:S01]  /*11a0*/  IMAD.HI R35, R16, 0x66666667, RZ ;  /* 0x6666666710237827 */ /* 0x000fe200078e02ff */
[----:B-1----:R-:W-:-:S03]  /*11b0*/  SHF.R.U32.HI R4, RZ, 0x1f, R33 ;  /* 0x0000001fff047819 */ /* 0x002fc60000011621 */
[----:B------:R-:W-:Y:S01]  /*11c0*/  IMAD.HI R3, R2, 0x66666667, RZ ;  /* 0x6666666702037827 */ /* 0x000fe200078e02ff */
[----:B------:R-:W-:Y:S02]  /*11d0*/  LEA.HI.SX32 R33, R33, R4, 0x19 ;  /* 0x0000000421217211 */ /* 0x000fe400078fcaff */
[----:B------:R-:W-:-:S04]  /*11e0*/  SHF.R.U32.HI R4, RZ, 0x1f, R35 ;  /* 0x0000001fff047819 */ /* 0x000fc80000011623 */
[----:B------:R-:W-:Y:S02]  /*11f0*/  LEA.HI.SX32 R35, R35, R4, 0x19 ;  /* 0x0000000423237211 */ /* 0x000fe400078fcaff */
[----:B------:R-:W-:-:S04]  /*1200*/  SHF.R.U32.HI R4, RZ, 0x1f, R3 ;  /* 0x0000001fff047819 */ /* 0x000fc80000011603 */
[----:B------:R-:W-:Y:S02]  /*1210*/  LEA.HI.SX32 R3, R3, R4, 0x19 ;  /* 0x0000000403037211 */ /* 0x000fe400078fcaff */
[----:B------:R-:W-:-:S03]  /*1220*/  ISETP.LT.AND P4, PT, R2, 0x500, !P0 ;  /* 0x000005000200780c */ /* 0x000fc60004781270 */
[----:B------:R-:W-:Y:S01]  /*1230*/  IMAD R4, R3, -0x140, R2 ;  /* 0xfffffec003047824 */ /* 0x000fe200078e0202 */
[----:B------:R-:W-:-:S03]  /*1240*/  LOP3.LUT R2, R24, 0x10, RZ, 0xfc, !PT ;  /* 0x0000001018027812 */ /* 0x000fc600078efcff */
[----:B------:R-:W-:-:S04]  /*1250*/  IMAD R4, R4, 0x3c1, R21 ;  /* 0x000003c104047824 */ /* 0x000fc800078e0215 */
[----:B------:R-:W-:Y:S02]  /*1260*/  IMAD R37, R3, 0x1e8020, R4 ;  /* 0x001e802003257824 */ /* 0x000fe400078e0204 */
[----:B------:R-:W-:-:S05]  /*1270*/  IMAD.HI R3, R2, 0x66666667, RZ ;  /* 0x6666666702037827 */ /* 0x000fca00078e02ff */
[----:B------:R-:W-:-:S04]  /*1280*/  SHF.R.U32.HI R4, RZ, 0x1f, R3 ;  /* 0x0000001fff047819 */ /* 0x000fc80000011603 */
[----:B------:R-:W-:Y:S02]  /*1290*/  LEA.HI.SX32 R3, R3, R4, 0x19 ;  /* 0x0000000403037211 */ /* 0x000fe400078fcaff */
[----:B------:R-:W-:-:S03]  /*12a0*/  ISETP.LT.AND P5, PT, R2, 0x500, !P0 ;  /* 0x000005000200780c */ /* 0x000fc600047a1270 */
[C---:B------:R-:W-:Y:S02]  /*12b0*/  IMAD R4, R3.reuse, -0x140, R2 ;  /* 0xfffffec003047824 */ /* 0x040fe400078e0202 */
[----:B------:R-:W-:Y:S01]  /*12c0*/  IMAD.HI R2, R24, 0x66666667, RZ ;  /* 0x6666666718027827 */ /* 0x000fe200078e02ff */
[----:B------:R-:W-:Y:S03]  /*12d0*/  STS [R7+0x10], R36 ;  /* 0x0000102407007388 */ /* 0x000fe60000000800 */
[----:B------:R-:W-:Y:S01]  /*12e0*/  IMAD R4, R4, 0x3c1, R21 ;  /* 0x000003c104047824 */ /* 0x000fe200078e0215 */
[----:B------:R-:W-:Y:S04]  /*12f0*/  STS [R7+0x28], R32 ;  /* 0x0000282007007388 */ /* 0x000fe80000000800 */
[----:B------:R-:W-:Y:S04]  /*1300*/  STS [R7+0x2c], R34 ;  /* 0x00002c2207007388 */ /* 0x000fe80000000800 */
[----:B------:R-:W-:Y:S04]  /*1310*/  STS [R7+0x34], R6 ;  /* 0x0000340607007388 */ /* 0x000fe80000000800 */
[----:B------:R-:W-:Y:S04]  /*1320*/  STS [R7+0x38], R28 ;  /* 0x0000381c07007388 */ /* 0x000fe80000000800 */
[----:B------:R0:W-:Y:S02]  /*1330*/  STS [R7+0x3c], R30 ;  /* 0x00003c1e07007388 */ /* 0x0001e40000000800 */
[----:B0-----:R-:W-:Y:S01]  /*1340*/  IMAD R7, R3, 0x1e8020, R4 ;  /* 0x001e802003077824 */ /* 0x001fe200078e0204 */
[----:B------:R-:W-:-:S04]  /*1350*/  SHF.R.U32.HI R3, RZ, 0x1f, R2 ;  /* 0x0000001fff037819 */ /* 0x000fc80000011602 */
[----:B------:R-:W-:-:S05]  /*1360*/  LEA.HI.SX32 R3, R2, R3, 0x19 ;  /* 0x0000000302037211 */ /* 0x000fca00078fcaff */
[----:B------:R-:W-:-:S04]  /*1370*/  IMAD R2, R3, -0x140, R24 ;  /* 0xfffffec003027824 */ /* 0x000fc800078e0218 */
[----:B------:R-:W-:-:S04]  /*1380*/  IMAD R2, R2, 0x3c1, R21 ;  /* 0x000003c102027824 */ /* 0x000fc800078e0215 */
[----:B------:R-:W-:Y:S02]  /*1390*/  IMAD R5, R3, 0x1e8020, R2 ;  /* 0x001e802003057824 */ /* 0x000fe400078e0202 */
[----:B------:R-:W0:Y:S02]  /*13a0*/  S2R R2, SR_TID.X ;  /* 0x0000000000027919 */ /* 0x000e240000002100 */
[----:B0-----:R-:W-:-:S04]  /*13b0*/  SHF.R.U32.HI R2, RZ, 0x2, R2 ;  /* 0x00000002ff027819 */ /* 0x001fc80000011602 */
[----:B------:R-:W-:-:S05]  /*13c0*/  LOP3.LUT R3, R2, 0x3c, RZ, 0xc0, !PT ;  /* 0x0000003c02037812 */ /* 0x000fca00078ec0ff */
[----:B------:R-:W-:Y:S01]  /*13d0*/  IMAD.IADD R28, R20, 0x1, R3 ;  /* 0x00000001141c7824 */ /* 0x000fe200078e0203 */
[----:B------:R-:W-:Y:S08]  /*13e0*/  BAR.SYNC.DEFER_BLOCKING 0x0 ;  /* 0x0000000000007b1d */ /* 0x000ff00000010000 */
[----:B------:R-:W0:Y:S01]  /*13f0*/  LDC.64 R2, c[0x0][0x238] ;  /* 0x00008e00ff027b82 */ /* 0x000e220000000a00 */
[----:B------:R-:W1:Y:S01]  /*1400*/  LDS R28, [R28] ;  /* 0x000000001c1c7984 */ /* 0x000e620000000800 */
[----:B------:R-:W-:-:S02]  /*1410*/  ISETP.LT.AND P6, PT, R24, 0x500, !P0 ;  /* 0x000005001800780c */ /* 0x000fc400047c1270 */
[----:B------:R-:W-:-:S04]  /*1420*/  LOP3.LUT R6, R23, 0x100, RZ, 0xfc, !PT ;  /* 0x0000010017067812 */ /* 0x000fc800078efcff */
[----:B------:R-:W-:Y:S01]  /*1430*/  SHF.R.U32.HI R6, RZ, 0x2, R6 ;  /* 0x00000002ff067819 */ /* 0x000fe20000011606 */
[----:B0-----:R-:W-:-:S03]  /*1440*/  IMAD.WIDE R4, R5, 0x4, R2 ;  /* 0x0000000405047825 */ /* 0x001fc600078e0202 */
[----:B------:R-:W-:-:S03]  /*1450*/  LOP3.LUT R6, R6, 0x7c, RZ, 0xc0, !PT ;  /* 0x0000007c06067812 */ /* 0x000fc600078ec0ff */
[----:B-1----:R-:W-:Y:S01]  /*1460*/  @P6 STG.E desc[UR6][R4.64], R28 ;  /* 0x0000001c04006986 */ /* 0x002fe2000c101906 */
[----:B------:R-:W-:Y:S01]  /*1470*/  ISETP.NE.AND P6, PT, R26, RZ, PT ;  /* 0x000000ff1a00720c */ /* 0x000fe20003fc5270 */
[----:B------:R-:W-:-:S06]  /*1480*/  IMAD.IADD R26, R20, 0x1, R6 ;  /* 0x00000001141a7824 */ /* 0x000fcc00078e0206 */
[----:B------:R-:W0:Y:S01]  /*1490*/  LDS R26, [R26+0x400] ;  /* 0x000400001a1a7984 */ /* 0x000e220000000800 */
[----:B------:R-:W-:-:S05]  /*14a0*/  IMAD.WIDE R6, R7, 0x4, R2 ;  /* 0x0000000407067825 */ /* 0x000fca00078e0202 */
[----:B0-----:R0:W-:Y:S01]  /*14b0*/  @P5 STG.E desc[UR6][R6.64], R26 ;  /* 0x0000001a06005986 */ /* 0x0011e2000c101906 */
[----:B------:R-:W-:Y:S02]  /*14c0*/  ISETP.NE.AND P5, PT, R22, RZ, PT ;  /* 0x000000ff1600720c */ /* 0x000fe40003fa5270 */
[----:B------:R-:W-:-:S04]  /*14d0*/  LOP3.LUT R22, R23, 0x200, RZ, 0xfc, !PT ;  /* 0x0000020017167812 */ /* 0x000fc800078efcff */
[----:B------:R-:W-:-:S04]  /*14e0*/  SHF.R.U32.HI R22, RZ, 0x2, R22 ;  /* 0x00000002ff167819 */ /* 0x000fc80000011616 */
[----:B------:R-:W-:-:S05]  /*14f0*/  LOP3.LUT R22, R22, 0xbc, RZ, 0xc0, !PT ;  /* 0x000000bc16167812 */ /* 0x000fca00078ec0ff */
[----:B------:R-:W-:-:S06]  /*1500*/  IMAD.IADD R22, R20, 0x1, R22 ;  /* 0x0000000114167824 */ /* 0x000fcc00078e0216 */
[----:B------:R-:W1:Y:S01]  /*1510*/  LDS R22, [R22+0x800] ;  /* 0x0008000016167984 */ /* 0x000e620000000800 */
[----:B------:R-:W-:Y:S01]  /*1520*/  IMAD.WIDE R4, R37, 0x4, R2 ;  /* 0x0000000425047825 */ /* 0x000fe200078e0202 */
[----:B0-----:R-:W-:-:S04]  /*1530*/  LOP3.LUT R6, R23, 0x300, RZ, 0xfc, !PT ;  /* 0x0000030017067812 */ /* 0x001fc800078efcff */
[----:B------:R-:W-:Y:S01]  /*1540*/  SHF.R.U32.HI R6, RZ, 0x2, R6 ;  /* 0x00000002ff067819 */ /* 0x000fe20000011606 */
[----:B-1----:R0:W-:Y:S01]  /*1550*/  @P4 STG.E desc[UR6][R4.64], R22 ;  /* 0x0000001604004986 */ /* 0x0021e2000c101906 */
[----:B------:R-:W-:Y:S01]  /*1560*/  ISETP.LT.AND P4, PT, R16, 0x500, !P0 ;  /* 0x000005001000780c */ /* 0x000fe20004781270 */
[----:B------:R-:W-:-:S04]  /*1570*/  IMAD R16, R35, -0x140, R16 ;  /* 0xfffffec023107824 */ /* 0x000fc800078e0210 */
[----:B------:R-:W-:-:S04]  /*1580*/  IMAD R16, R16, 0x3c1, R21 ;  /* 0x000003c110107824 */ /* 0x000fc800078e0215 */
[----:B------:R-:W-:Y:S01]  /*1590*/  IMAD R7, R35, 0x1e8020, R16 ;  /* 0x001e802023077824 */ /* 0x000fe200078e0210 */
        /* <DEDUP_REMOVED lines=34> */
[----:B------:R-:W-:-:S05]  /*17c0*/  IMAD.IADD R12, R20, 0x1, R29 ;  /* 0x00000001140c7824 */ /* 0x000fca00078e021d */
[----:B------:R1:W2:Y:S01]  /*17d0*/  LDS R33, [R12+0x1800] ;  /* 0x001800000c217984 */ /* 0x0002a20000000800 */
[C---:B------:R-:W-:Y:S02]  /*17e0*/  LOP3.LUT R4, R23.reuse, 0x700, RZ, 0xfc, !PT ;  /* 0x0000070017047812 */ /* 0x040fe400078efcff */
[----:B0-----:R-:W-:Y:S02]  /*17f0*/  LOP3.LUT R6, R23, 0x800, RZ, 0xfc, !PT ;  /* 0x0000080017067812 */ /* 0x001fe400078efcff */
[----:B------:R-:W-:Y:S02]  /*1800*/  SHF.R.U32.HI R4, RZ, 0x2, R4 ;  /* 0x00000002ff047819 */ /* 0x000fe40000011604 */
[----:B------:R-:W-:Y:S02]  /*1810*/  SHF.R.U32.HI R6, RZ, 0x2, R6 ;  /* 0x00000002ff067819 */ /* 0x000fe40000011606 */
[----:B------:R-:W-:Y:S02]  /*1820*/  LOP3.LUT R7, R4, 0x1fc, RZ, 0xc0, !PT ;  /* 0x000001fc04077812 */ /* 0x000fe400078ec0ff */
[----:B------:R-:W-:-:S03]  /*1830*/  LOP3.LUT R31, R6, 0x23c, RZ, 0xc0, !PT ;  /* 0x0000023c061f7812 */ /* 0x000fc600078ec0ff */
[C---:B------:R-:W-:Y:S02]  /*1840*/  IMAD.IADD R7, R20.reuse, 0x1, R7 ;  /* 0x0000000114077824 */ /* 0x040fe400078e0207 */
[----:B------:R-:W-:Y:S01]  /*1850*/  IMAD.IADD R31, R20, 0x1, R31 ;  /* 0x00000001141f7824 */ /* 0x000fe200078e021f */
[----:B------:R-:W-:Y:S02]  /*1860*/  LOP3.LUT R6, R23, 0x900, RZ, 0xfc, !PT ;  /* 0x0000090017067812 */ /* 0x000fe400078efcff */
[----:B------:R0:W3:Y:S01]  /*1870*/  LDS R29, [R7+0x1c00] ;  /* 0x001c0000071d7984 */ /* 0x0000e20000000800 */
[----:B------:R-:W-:-:S03]  /*1880*/  IMAD.WIDE R4, R5, 0x4, R2 ;  /* 0x0000000405047825 */ /* 0x000fc600078e0202 */
[----:B------:R-:W4:Y:S01]  /*1890*/  LDS R31, [R31+0x2000] ;  /* 0x002000001f1f7984 */ /* 0x000f220000000800 */
[C---:B-1----:R-:W-:Y:S02]  /*18a0*/  LOP3.LUT R12, R23.reuse, 0xa00, RZ, 0xfc, !PT ;  /* 0x00000a00170c7812 */ /* 0x042fe400078efcff */
[----:B------:R-:W-:Y:S02]  /*18b0*/  SHF.R.U32.HI R6, RZ, 0x2, R6 ;  /* 0x00000002ff067819 */ /* 0x000fe40000011606 */
[C---:B------:R-:W-:Y:S02]  /*18c0*/  LOP3.LUT R14, R23.reuse, 0xb00, RZ, 0xfc, !PT ;  /* 0x00000b00170e7812 */ /* 0x040fe400078efcff */
[C---:B------:R-:W-:Y:S02]  /*18d0*/  LOP3.LUT R16, R23.reuse, 0xc00, RZ, 0xfc, !PT ;  /* 0x00000c0017107812 */ /* 0x040fe400078efcff */
[----:B------:R-:W-:Y:S02]  /*18e0*/  LOP3.LUT R18, R23, 0xd00, RZ, 0xfc, !PT ;  /* 0x00000d0017127812 */ /* 0x000fe400078efcff */
[----:B------:R-:W-:-:S02]  /*18f0*/  SHF.R.U32.HI R12, RZ, 0x2, R12 ;  /* 0x00000002ff0c7819 */ /* 0x000fc4000001160c */
[----:B------:R-:W-:Y:S01]  /*1900*/  SHF.R.U32.HI R14, RZ, 0x2, R14 ;  /* 0x00000002ff0e7819 */ /* 0x000fe2000001160e */
[----:B--2---:R1:W-:Y:S01]  /*1910*/  @P4 STG.E desc[UR6][R4.64], R33 ;  /* 0x0000002104004986 */ /* 0x0043e2000c101906 */
[----:B------:R-:W-:Y:S02]  /*1920*/  SHF.R.U32.HI R16, RZ, 0x2, R16 ;  /* 0x00000002ff107819 */ /* 0x000fe40000011610 */
[----:B------:R-:W-:Y:S02]  /*1930*/  SHF.R.U32.HI R18, RZ, 0x2, R18 ;  /* 0x00000002ff127819 */ /* 0x000fe40000011612 */
[----:B0-----:R-:W-:Y:S02]  /*1940*/  LOP3.LUT R7, R12, 0x2bc, RZ, 0xc0, !PT ;  /* 0x000002bc0c077812 */ /* 0x001fe400078ec0ff */
[----:B-1----:R-:W-:Y:S02]  /*1950*/  LOP3.LUT R4, R23, 0xe00, RZ, 0xfc, !PT ;  /* 0x00000e0017047812 */ /* 0x002fe400078efcff */
[----:B------:R-:W-:-:S02]  /*1960*/  LOP3.LUT R5, R6, 0x27c, RZ, 0xc0, !PT ;  /* 0x0000027c06057812 */ /* 0x000fc400078ec0ff */
[----:B------:R-:W-:Y:S02]  /*1970*/  SHF.R.U32.HI R4, RZ, 0x2, R4 ;  /* 0x00000002ff047819 */ /* 0x000fe40000011604 */
[----:B------:R-:W-:Y:S01]  /*1980*/  LOP3.LUT R33, R14, 0x2fc, RZ, 0xc0, !PT ;  /* 0x000002fc0e217812 */ /* 0x000fe200078ec0ff */
[----:B------:R-:W-:Y:S01]  /*1990*/  IMAD.IADD R26, R20, 0x1, R5 ;  /* 0x00000001141a7824 */ /* 0x000fe200078e0205 */
[----:B------:R-:W-:Y:S02]  /*19a0*/  LOP3.LUT R5, R16, 0x33c, RZ, 0xc0, !PT ;  /* 0x0000033c10057812 */ /* 0x000fe400078ec0ff */
[----:B------:R-:W-:Y:S01]  /*19b0*/  LOP3.LUT R35, R18, 0x37c, RZ, 0xc0, !PT ;  /* 0x0000037c12237812 */ /* 0x000fe200078ec0ff */
[----:B------:R-:W-:Y:S01]  /*19c0*/  IMAD.IADD R22, R20, 0x1, R7 ;  /* 0x0000000114167824 */ /* 0x000fe200078e0207 */
[----:B------:R-:W-:Y:S01]  /*19d0*/  LOP3.LUT R37, R4, 0x3bc, RZ, 0xc0, !PT ;  /* 0x000003bc04257812 */ /* 0x000fe200078ec0ff */
[C---:B------:R-:W-:Y:S01]  /*19e0*/  IMAD.IADD R18, R20.reuse, 0x1, R33 ;  /* 0x0000000114127824 */ /* 0x040fe200078e0221 */
[----:B------:R-:W0:Y:S01]  /*19f0*/  LDS R26, [R26+0x2400] ;  /* 0x002400001a1a7984 */ /* 0x000e220000000800 */
[----:B------:R-:W-:-:S02]  /*1a00*/  IMAD.IADD R16, R20, 0x1, R5 ;  /* 0x0000000114107824 */ /* 0x000fc400078e0205 */
[C---:B------:R-:W-:Y:S01]  /*1a10*/  IMAD.IADD R14, R20.reuse, 0x1, R35 ;  /* 0x00000001140e7824 */ /* 0x040fe200078e0223 */
[----:B------:R-:W1:Y:S01]  /*1a20*/  LDS R22, [R22+0x2800] ;  /* 0x0028000016167984 */ /* 0x000e620000000800 */
[----:B------:R-:W-:-:S03]  /*1a30*/  IMAD.IADD R12, R20, 0x1, R37 ;  /* 0x00000001140c7824 */ /* 0x000fc600078e0225 */
[----:B------:R-:W2:Y:S04]  /*1a40*/  LDS R18, [R18+0x2c00] ;  /* 0x002c000012127984 */ /* 0x000ea80000000800 */
[----:B------:R-:W5:Y:S04]  /*1a50*/  LDS R16, [R16+0x3000] ;  /* 0x0030000010107984 */ /* 0x000f680000000800 */
[----:B------:R-:W0:Y:S04]  /*1a60*/  LDS R14, [R14+0x3400] ;  /* 0x003400000e0e7984 */ /* 0x000e280000000800 */
[----:B------:R-:W1:Y:S01]  /*1a70*/  LDS R12, [R12+0x3800] ;  /* 0x003800000c0c7984 */ /* 0x000e620000000800 */
[----:B------:R-:W-:-:S04]  /*1a80*/  IMAD.WIDE R4, R25, 0x4, R2 ;  /* 0x0000000419047825 */ /* 0x000fc800078e0202 */
[----:B------:R-:W-:Y:S01]  /*1a90*/  IMAD.WIDE R6, R15, 0x4, R2 ;  /* 0x000000040f067825 */ /* 0x000fe200078e0202 */
[----:B---3--:R3:W-:Y:S04]  /*1aa0*/  @P3 STG.E desc[UR6][R4.64], R29 ;  /* 0x0000001d04003986 */ /* 0x0087e8000c101906 */
[----:B----4-:R4:W-:Y:S01]  /*1ab0*/  @P2 STG.E desc[UR6][R6.64], R31 ;  /* 0x0000001f06002986 */ /* 0x0109e2000c101906 */
[----:B------:R-:W-:Y:S01]  /*1ac0*/  ISETP.LT.AND P2, PT, R0, 0x500, !P0 ;  /* 0x000005000000780c */ /* 0x000fe20004741270 */
[----:B------:R-:W-:Y:S01]  /*1ad0*/  IMAD R0, R17, -0x140, R0 ;  /* 0xfffffec011007824 */ /* 0x000fe200078e0200 */
[----:B------:R-:W-:Y:S01]  /*1ae0*/  ISETP.LT.AND P4, PT, R10, 0x500, !P0 ;  /* 0x000005000a00780c */ /* 0x000fe20004781270 */
[----:B------:R-:W-:Y:S01]  /*1af0*/  IMAD R10, R27, -0x140, R10 ;  /* 0xfffffec01b0a7824 */ /* 0x000fe200078e020a */
[----:B------:R-:W-:Y:S01]  /*1b00*/  ISETP.LT.AND P3, PT, R8, 0x500, !P0 ;  /* 0x000005000800780c */ /* 0x000fe20004761270 */
[----:B------:R-:W-:-:S02]  /*1b10*/  IMAD R0, R0, 0x3c1, R21 ;  /* 0x000003c100007824 */ /* 0x000fc400078e0215 */
[----:B------:R-:W-:Y:S02]  /*1b20*/  IMAD R8, R19, -0x140, R8 ;  /* 0xfffffec013087824 */ /* 0x000fe400078e0208 */
[--C-:B------:R-:W-:Y:S02]  /*1b30*/  IMAD R10, R10, 0x3c1, R21.reuse ;  /* 0x000003c10a0a7824 */ /* 0x100fe400078e0215 */
[----:B---3--:R-:W-:Y:S01]  /*1b40*/  IMAD R29, R17, 0x1e8020, R0 ;  /* 0x001e8020111d7824 */ /* 0x008fe200078e0200 */
[----:B------:R-:W-:Y:S01]  /*1b50*/  LOP3.LUT R0, R24, 0xf0, RZ, 0xfc, !PT ;  /* 0x000000f018007812 */ /* 0x000fe200078efcff */
[----:B------:R-:W-:Y:S02]  /*1b60*/  IMAD R8, R8, 0x3c1, R21 ;  /* 0x000003c108087824 */ /* 0x000fe400078e0215 */
[----:B----4-:R-:W-:Y:S01]  /*1b70*/  IMAD R7, R27, 0x1e8020, R10 ;  /* 0x001e80201b077824 */ /* 0x010fe200078e020a */
[----:B------:R-:W-:Y:S01]  /*1b80*/  ISETP.LT.AND P0, PT, R0, 0x500, !P0 ;  /* 0x000005000000780c */ /* 0x000fe20004701270 */
[----:B------:R-:W-:Y:S01]  /*1b90*/  IMAD R25, R19, 0x1e8020, R8 ;  /* 0x001e802013197824 */ /* 0x000fe200078e0208 */
[----:B------:R-:W-:Y:S01]  /*1ba0*/  LOP3.LUT R23, R23, 0xf00, RZ, 0xfc, !PT ;  /* 0x00000f0017177812 */ /* 0x000fe200078efcff */
[----:B------:R-:W-:-:S04]  /*1bb0*/  IMAD.WIDE R4, R13, 0x4, R2 ;  /* 0x000000040d047825 */ /* 0x000fc800078e0202 */
[----:B------:R-:W-:Y:S01]  /*1bc0*/  IMAD.WIDE R6, R7, 0x4, R2 ;  /* 0x0000000407067825 */ /* 0x000fe200078e0202 */
[----:B------:R-:W-:-:S03]  /*1bd0*/  SHF.R.U32.HI R23, RZ, 0x2, R23 ;  /* 0x00000002ff177819 */ /* 0x000fc60000011617 */
[--C-:B------:R-:W-:Y:S01]  /*1be0*/  IMAD.WIDE R24, R25, 0x4, R2.reuse ;  /* 0x0000000419187825 */ /* 0x100fe200078e0202 */
[----:B0-----:R0:W-:Y:S03]  /*1bf0*/  @P1 STG.E desc[UR6][R4.64], R26 ;  /* 0x0000001a04001986 */ /* 0x0011e6000c101906 */
[--C-:B------:R-:W-:Y:S01]  /*1c00*/  IMAD.WIDE R28, R29, 0x4, R2.reuse ;  /* 0x000000041d1c7825 */ /* 0x100fe200078e0202 */
[----:B-1----:R0:W-:Y:S03]  /*1c10*/  @P4 STG.E desc[UR6][R6.64], R22 ;  /* 0x0000001606004986 */ /* 0x0021e6000c101906 */
[--C-:B------:R-:W-:Y:S01]  /*1c20*/  IMAD.WIDE R10, R11, 0x4, R2.reuse ;  /* 0x000000040b0a7825 */ /* 0x100fe200078e0202 */
[----:B--2---:R0:W-:Y:S03]  /*1c30*/  @P3 STG.E desc[UR6][R24.64], R18 ;  /* 0x0000001218003986 */ /* 0x0041e6000c101906 */
[----:B------:R-:W-:Y:S01]  /*1c40*/  IMAD.WIDE R8, R9, 0x4, R2 ;  /* 0x0000000409087825 */ /* 0x000fe200078e0202 */
[----:B------:R-:W-:Y:S01]  /*1c50*/  LOP3.LUT R23, R23, 0x3fc, RZ, 0xc0, !PT ;  /* 0x000003fc17177812 */ /* 0x000fe200078ec0ff */
[----:B-----5:R0:W-:Y:S04]  /*1c60*/  @P2 STG.E desc[UR6][R28.64], R16 ;  /* 0x000000101c002986 */ /* 0x0201e8000c101906 */
[----:B------:R0:W-:Y:S01]  /*1c70*/  @P5 STG.E desc[UR6][R10.64], R14 ;  /* 0x0000000e0a005986 */ /* 0x0001e2000c101906 */
[----:B------:R-:W-:-:S03]  /*1c80*/  IMAD.IADD R20, R20, 0x1, R23 ;  /* 0x0000000114147824 */ /* 0x000fc600078e0217 */
[----:B------:R0:W-:Y:S02]  /*1c90*/  @P6 STG.E desc[UR6][R8.64], R12 ;  /* 0x0000000c08006986 */ /* 0x0001e4000c101906 */
[----:B0-----:R-:W-:Y:S05]  /*1ca0*/  @!P0 EXIT ;  /* 0x000000000000894d */ /* 0x001fea0003800000 */
[----:B0-----:R-:W0:Y:S01]  /*1cb0*/  LDS R7, [R20+0x3c00] ;  /* 0x003c000014077984 */ /* 0x001e220000000800 */
[----:B------:R-:W-:-:S05]  /*1cc0*/  IMAD.HI R4, R0, 0x66666667, RZ ;  /* 0x6666666700047827 */ /* 0x000fca00078e02ff */
[----:B------:R-:W-:-:S04]  /*1cd0*/  SHF.R.U32.HI R5, RZ, 0x1f, R4 ;  /* 0x0000001fff057819 */ /* 0x000fc80000011604 */
[----:B------:R-:W-:-:S05]  /*1ce0*/  LEA.HI.SX32 R5, R4, R5, 0x19 ;  /* 0x0000000504057211 */ /* 0x000fca00078fcaff */
[----:B------:R-:W-:-:S04]  /*1cf0*/  IMAD R0, R5, -0x140, R0 ;  /* 0xfffffec005007824 */ /* 0x000fc800078e0200 */
[----:B------:R-:W-:-:S04]  /*1d00*/  IMAD R0, R0, 0x3c1, R21 ;  /* 0x000003c100007824 */ /* 0x000fc800078e0215 */
[----:B------:R-:W-:-:S04]  /*1d10*/  IMAD R5, R5, 0x1e8020, R0 ;  /* 0x001e802005057824 */ /* 0x000fc800078e0200 */
[----:B------:R-:W-:-:S05]  /*1d20*/  IMAD.WIDE R2, R5, 0x4, R2 ;  /* 0x0000000405027825 */ /* 0x000fca00078e0202 */
[----:B0-----:R-:W-:Y:S01]  /*1d30*/  STG.E desc[UR6][R2.64], R7 ;  /* 0x0000000702007986 */ /* 0x001fe2000c101906 */
[----:B------:R-:W-:Y:S05]  /*1d40*/  EXIT ;  /* 0x000000000000794d */ /* 0x000fea0003800000 */
.L_x_0:
[----:B------:R-:W-:-:S00]  /*1d50*/  BRA `(.L_x_0) ;  /* 0xfffffffc00fc7947 */ /* 0x000fc0000383ffff */
[----:B------:R-:W-:-:S00]  /*1d60*/  NOP ;  /* 0x0000000000007918 */ /* 0x000fc00000000000 */
        /* <DEDUP_REMOVED lines=9> */
.L_x_1:


//--------------------- .nv.global.init           --------------------------
	.section	.nv.global.init,"aw",@progbits
.nv.global.init:
	.type		_$_str,@object
	.size		_$_str,(_$_str_$_2 - _$_str)
_$_str:
        /*0000*/ 	.byte	0x5f, 0x5f, 0x43, 0x55, 0x44, 0x41, 0x5f, 0x46, 0x54, 0x5a, 0x00
	.type		_$_str_$_2,@object
	.size		_$_str_$_2,(.L_1 - _$_str_$_2)
_$_str_$_2:
        /*000b*/ 	.byte	0x5f, 0x5f, 0x43, 0x55, 0x44, 0x41, 0x5f, 0x50, 0x52, 0x45, 0x43, 0x5f, 0x53, 0x51, 0x52, 0x54
        /*001b*/ 	.byte	0x00
.L_1:


//--------------------- .nv.shared.triton_poi_fused__native_batch_norm_legit_no_training_relu_9 --------------------------
	.section	.nv.shared.triton_poi_fused__native_batch_norm_legit_no_training_relu_9,"aw",@nobits
	.sectionflags	@""
	.align	16
	.zero		1024


//--------------------- .nv.constant0.triton_poi_fused__native_batch_norm_legit_no_training_relu_9 --------------------------
	.section	.nv.constant0.triton_poi_fused__native_batch_norm_legit_no_training_relu_9,"a",@progbits
	.sectionflags	@""
	.align	4
.nv.constant0.triton_poi_fused__native_batch_norm_legit_no_training_relu_9:
	.zero		584
